	.headerflags	@"EF_CUDA_TEXMODE_UNIFIED EF_CUDA_64BIT_ADDRESS EF_CUDA_ACCELERATORS EF_CUDA_SM90 EF_CUDA_VIRTUAL_SM(EF_CUDA_SM90)"
	.elftype	@"ET_EXEC"


//--------------------- .nv.info                  --------------------------
	.section	.nv.info,"",@"SHT_CUDA_INFO"
	.align	4


	//----- nvinfo : EIATTR_REGCOUNT
	.align		4
        /*0000*/ 	.byte	0x04, 0x2f
        /*0002*/ 	.short	(.L_1 - .L_0)
	.align		4
.L_0:
        /*0004*/ 	.word	index@(triton_poi_fused_constant_pad_nd_convolution_1)
        /*0008*/ 	.word	0x0000000e


	//----- nvinfo : EIATTR_MIN_STACK_SIZE
	.align		4
.L_1:
        /*000c*/ 	.byte	0x04, 0x12
        /*000e*/ 	.short	(.L_3 - .L_2)
	.align		4
.L_2:
        /*0010*/ 	.word	index@(triton_poi_fused_constant_pad_nd_convolution_1)
        /*0014*/ 	.word	0x00000000


	//----- nvinfo : EIATTR_FRAME_SIZE
	.align		4
.L_3:
        /*0018*/ 	.byte	0x04, 0x11
        /*001a*/ 	.short	(.L_5 - .L_4)
	.align		4
.L_4:
        /*001c*/ 	.word	index@(triton_poi_fused_constant_pad_nd_convolution_1)
        /*0020*/ 	.word	0x00000000


	//----- nvinfo : EIATTR_MIN_STACK_SIZE
	.align		4
.L_5:
        /*0024*/ 	.byte	0x04, 0x12
        /*0026*/ 	.short	(.L_7 - .L_6)
	.align		4
.L_6:
        /*0028*/ 	.word	index@(triton_poi_fused_constant_pad_nd_convolution_1)
        /*002c*/ 	.word	0x00000000
.L_7:


//--------------------- .nv.info.triton_poi_fused_constant_pad_nd_convolution_1 --------------------------
	.section	.nv.info.triton_poi_fused_constant_pad_nd_convolution_1,"",@"SHT_CUDA_INFO"
	.sectionflags	@""
	.align	4


	//----- nvinfo : EIATTR_CUDA_API_VERSION
	.align		4
        /*0000*/ 	.byte	0x04, 0x37
        /*0002*/ 	.short	(.L_9 - .L_8)
.L_8:
        /*0004*/ 	.word	0x0000007c


	//----- nvinfo : EIATTR_KPARAM_INFO
	.align		4
.L_9:
        /*0008*/ 	.byte	0x04, 0x17
        /*000a*/ 	.short	(.L_11 - .L_10)
.L_10:
        /*000c*/ 	.word	0x00000000
        /*0010*/ 	.short	0x0003
        /*0012*/ 	.short	0x0018
        /*0014*/ 	.byte	0x00, 0xf0, 0x11, 0x00


	//----- nvinfo : EIATTR_KPARAM_INFO
	.align		4
.L_11:
        /*0018*/ 	.byte	0x04, 0x17
        /*001a*/ 	.short	(.L_13 - .L_12)
.L_12:
        /*001c*/ 	.word	0x00000000
        /*0020*/ 	.short	0x0002
        /*0022*/ 	.short	0x0010
        /*0024*/ 	.byte	0x00, 0xf4, 0x21, 0x00


	//----- nvinfo : EIATTR_KPARAM_INFO
	.align		4
.L_13:
        /*0028*/ 	.byte	0x04, 0x17
        /*002a*/ 	.short	(.L_15 - .L_14)
.L_14:
        /*002c*/ 	.word	0x00000000
        /*0030*/ 	.short	0x0001
        /*0032*/ 	.short	0x0008
        /*0034*/ 	.byte	0x00, 0xf4, 0x21, 0x00


	//----- nvinfo : EIATTR_KPARAM_INFO
	.align		4
.L_15:
        /*0038*/ 	.byte	0x04, 0x17
        /*003a*/ 	.short	(.L_17 - .L_16)
.L_16:
        /*003c*/ 	.word	0x00000000
        /*0040*/ 	.short	0x0000
        /*0042*/ 	.short	0x0000
        /*0044*/ 	.byte	0x00, 0xf4, 0x21, 0x00


	//----- nvinfo : EIATTR_SPARSE_MMA_MASK
	.align		4
.L_17:
        /*0048*/ 	.byte	0x03, 0x50
        /*004a*/ 	.short	0x0000


	//----- nvinfo : EIATTR_MAXREG_COUNT
	.align		4
        /*004c*/ 	.byte	0x03, 0x1b
        /*004e*/ 	.short	0x00ff


	//----- nvinfo : EIATTR_EXIT_INSTR_OFFSETS
	.align		4
        /*0050*/ 	.byte	0x04, 0x1c
        /*0052*/ 	.short	(.L_19 - .L_18)


	//   ....[0]....
.L_18:
        /*0054*/ 	.word	0x00000250


	//   ....[1]....
        /*0058*/ 	.word	0x00000270


	//----- nvinfo : EIATTR_REQNTID
	.align		4
.L_19:
        /*005c*/ 	.byte	0x04, 0x10
        /*005e*/ 	.short	(.L_21 - .L_20)
.L_20:
        /*0060*/ 	.word	0x00000080
        /*0064*/ 	.word	0x00000001
        /*0068*/ 	.word	0x00000001


	//----- nvinfo : EIATTR_CBANK_PARAM_SIZE
	.align		4
.L_21:
        /*006c*/ 	.byte	0x03, 0x19
        /*006e*/ 	.short	0x001c


	//----- nvinfo : EIATTR_PARAM_CBANK
	.align		4
        /*0070*/ 	.byte	0x04, 0x0a
        /*0072*/ 	.short	(.L_23 - .L_22)
	.align		4
.L_22:
        /*0074*/ 	.word	index@(.nv.constant0.triton_poi_fused_constant_pad_nd_convolution_1)
        /*0078*/ 	.short	0x0210
        /*007a*/ 	.short	0x001c


	//----- nvinfo : EIATTR_SW_WAR
	.align		4
.L_23:
        /*007c*/ 	.byte	0x04, 0x36
        /*007e*/ 	.short	(.L_25 - .L_24)
.L_24:
        /*0080*/ 	.word	0x00000008
.L_25:


//--------------------- .nv.callgraph             --------------------------
	.section	.nv.callgraph,"",@"SHT_CUDA_CALLGRAPH"
	.align	4
	.sectionentsize	8
	.align		4
        /*0000*/ 	.word	0x00000000
	.align		4
        /*0004*/ 	.word	0xffffffff
	.align		4
        /*0008*/ 	.word	0x00000000
	.align		4
        /*000c*/ 	.word	0xfffffffe
	.align		4
        /*0010*/ 	.word	0x00000000
	.align		4
        /*0014*/ 	.word	0xfffffffd
	.align		4
        /*0018*/ 	.word	0x00000000
	.align		4
        /*001c*/ 	.word	0xfffffffc


//--------------------- .text.triton_poi_fused_constant_pad_nd_convolution_1 --------------------------
	.section	.text.triton_poi_fused_constant_pad_nd_convolution_1,"ax",@progbits
	.align	128
        .global         triton_poi_fused_constant_pad_nd_convolution_1
        .type           triton_poi_fused_constant_pad_nd_convolution_1,@function
        .size           triton_poi_fused_constant_pad_nd_convolution_1,(.L_x_1 - triton_poi_fused_constant_pad_nd_convolution_1)
        .other          triton_poi_fused_constant_pad_nd_convolution_1,@"STO_CUDA_ENTRY STV_DEFAULT"
triton_poi_fused_constant_pad_nd_convolution_1:
.text.triton_poi_fused_constant_pad_nd_convolution_1:
[----:B------:R-:W0:Y:S02]  /*0000*/  LDC R1, c[0x0][0x28] ;  /* 0x00000a00ff017b82 */ /* 0x000e240000000800 */
[----:B------:R-:W1:Y:S01]  /*0010*/  S2R R0, SR_TID.X ;  /* 0x0000000000007919 */ /* 0x000e620000002100 */
[----:B------:R-:W2:Y:S01]  /*0020*/  LDC.64 R2, c[0x0][0x218] ;  /* 0x00008600ff027b82 */ /* 0x000ea20000000a00 */
[----:B------:R-:W-:Y:S01]  /*0030*/  ULDC.64 UR4, c[0x0][0x210] ;  /* 0x0000840000047ab9 */ /* 0x000fe20000000a00 */
[----:B------:R-:W3:Y:S01]  /*0040*/  S2R R9, SR_CTAID.X ;  /* 0x0000000000097919 */ /* 0x000ee20000002500 */
[----:B-1----:R-:W-:-:S05]  /*0050*/  LOP3.LUT R0, R0, 0x7f, RZ, 0xc0, !PT ;  /* 0x0000007f00007812 */ /* 0x002fca00078ec0ff */
[----:B---3--:R-:W-:-:S04]  /*0060*/  IMAD R9, R9, 0x80, R0 ;  /* 0x0000008009097824 */ /* 0x008fc800078e0200 */
[----:B------:R-:W-:-:S05]  /*0070*/  IMAD.HI R0, R9, 0x2aaaaaab, RZ ;  /* 0x2aaaaaab09007827 */ /* 0x000fca00078e02ff */
[----:B------:R-:W-:-:S05]  /*0080*/  SHF.R.U32.HI R5, RZ, 0x1f, R0 ;  /* 0x0000001fff057819 */ /* 0x000fca0000011600 */
[C---:B------:R-:W-:Y:S01]  /*0090*/  IMAD.IADD R4, R0.reuse, 0x1, R5 ;  /* 0x0000000100047824 */ /* 0x040fe200078e0205 */
[----:B------:R-:W-:-:S03]  /*00a0*/  LEA.HI.SX32 R0, R0, R5, 0x1e ;  /* 0x0000000500007211 */ /* 0x000fc600078ff2ff */
[----:B------:R-:W-:Y:S01]  /*00b0*/  IMAD R6, R4, -0x6, R9 ;  /* 0xfffffffa04067824 */ /* 0x000fe200078e0209 */
[----:B------:R-:W-:Y:S01]  /*00c0*/  LEA.HI R5, R0, R0, RZ, 0x2 ;  /* 0x0000000000057211 */ /* 0x000fe200078f10ff */
[----:B------:R-:W-:Y:S02]  /*00d0*/  IMAD.SHL.U32 R7, R4, 0x4, RZ ;  /* 0x0000000404077824 */ /* 0x000fe400078e00ff */
[----:B------:R-:W-:Y:S01]  /*00e0*/  VIADD R8, R6, 0xffffffff ;  /* 0xffffffff06087836 */ /* 0x000fe20000000000 */
[----:B------:R-:W-:Y:S02]  /*00f0*/  LOP3.LUT R5, R5, 0xfffffffc, RZ, 0xc0, !PT ;  /* 0xfffffffc05057812 */ /* 0x000fe400078ec0ff */
[----:B------:R-:W-:Y:S02]  /*0100*/  SHF.R.S32.HI R4, RZ, 0x1f, R6 ;  /* 0x0000001fff047819 */ /* 0x000fe40000011406 */
[----:B------:R-:W-:Y:S01]  /*0110*/  ISETP.GE.U32.AND P0, PT, R8, 0x4, PT ;  /* 0x000000040800780c */ /* 0x000fe20003f06070 */
[----:B------:R-:W-:Y:S01]  /*0120*/  IMAD.IADD R5, R0, 0x1, -R5 ;  /* 0x0000000100057824 */ /* 0x000fe200078e0a05 */
[----:B------:R-:W-:Y:S01]  /*0130*/  IADD3 R10, P2, R6, R7, RZ ;  /* 0x00000007060a7210 */ /* 0x000fe20007f5e0ff */
[----:B------:R-:W-:Y:S01]  /*0140*/  IMAD.MOV.U32 R8, RZ, RZ, RZ ;  /* 0x000000ffff087224 */ /* 0x000fe200078e00ff */
[----:B------:R-:W-:Y:S01]  /*0150*/  ISETP.LT.AND P1, PT, R9, 0x180, !P0 ;  /* 0x000001800900780c */ /* 0x000fe20004721270 */
[----:B------:R-:W-:Y:S01]  /*0160*/  IMAD.MOV.U32 R0, RZ, RZ, RZ ;  /* 0x000000ffff007224 */ /* 0x000fe200078e00ff */
[----:B------:R-:W-:Y:S01]  /*0170*/  LEA.HI.X.SX32 R7, R7, R4, 0x1, P2 ;  /* 0x0000000407077211 */ /* 0x000fe200010f0eff */
[----:B--2---:R-:W-:Y:S01]  /*0180*/  IMAD.WIDE R2, R5, 0x4, R2 ;  /* 0x0000000405027825 */ /* 0x004fe200078e0202 */
[C---:B------:R-:W-:Y:S01]  /*0190*/  LEA R6, P2, R10.reuse, UR4, 0x2 ;  /* 0x000000040a067c11 */ /* 0x040fe2000f8410ff */
[----:B------:R-:W1:Y:S03]  /*01a0*/  LDC.64 R4, c[0x0][0x220] ;  /* 0x00008800ff047b82 */ /* 0x000e660000000a00 */
[----:B------:R-:W-:Y:S01]  /*01b0*/  LEA.HI.X R7, R10, UR5, R7, 0x2, P2 ;  /* 0x000000050a077c11 */ /* 0x000fe200090f1407 */
[----:B------:R-:W-:-:S04]  /*01c0*/  ULDC.64 UR4, c[0x0][0x208] ;  /* 0x0000820000047ab9 */ /* 0x000fc80000000a00 */
[----:B------:R-:W2:Y:S04]  /*01d0*/  @P1 LDG.E.EL R8, desc[UR4][R2.64] ;  /* 0x0000000402081981 */ /* 0x000ea8000c2e1900 */
[----:B------:R-:W3:Y:S01]  /*01e0*/  @P1 LDG.E R0, desc[UR4][R6.64+-0x4] ;  /* 0xfffffc0406001981 */ /* 0x000ee2000c1e1900 */
[C---:B-1----:R-:W-:Y:S01]  /*01f0*/  IMAD.WIDE R4, R9.reuse, 0x4, R4 ;  /* 0x0000000409047825 */ /* 0x042fe200078e0204 */
[----:B--2---:R-:W-:Y:S02]  /*0200*/  SEL R8, R8, RZ, P1 ;  /* 0x000000ff08087207 */ /* 0x004fe40000800000 */
[----:B---3--:R-:W-:Y:S02]  /*0210*/  SEL R11, R0, RZ, P1 ;  /* 0x000000ff000b7207 */ /* 0x008fe40000800000 */
[----:B------:R-:W-:-:S03]  /*0220*/  ISETP.GE.AND P1, PT, R9, 0x180, PT ;  /* 0x000001800900780c */ /* 0x000fc60003f26270 */
[----:B------:R-:W-:-:S05]  /*0230*/  FADD R8, R11, R8 ;  /* 0x000000080b087221 */ /* 0x000fca0000000000 */
[----:B------:R-:W-:-:S05]  /*0240*/  SEL R9, R8, RZ, !P0 ;  /* 0x000000ff08097207 */ /* 0x000fca0004000000 */
[----:B------:R-:W-:Y:S05]  /*0250*/  @P1 EXIT ;  /* 0x000000000000194d */ /* 0x000fea0003800000 */
[----:B------:R-:W-:Y:S01]  /*0260*/  STG.E desc[UR4][R4.64], R9 ;  /* 0x0000000904007986 */ /* 0x000fe2000c101904 */
[----:B------:R-:W-:Y:S05]  /*0270*/  EXIT ;  /* 0x000000000000794d */ /* 0x000fea0003800000 */
.L_x_0:
[----:B------:R-:W-:-:S00]  /*0280*/  BRA `(.L_x_0) ;  /* 0xfffffffc00fc7947 */ /* 0x000fc0000383ffff */
[----:B------:R-:W-:-:S00]  /*0290*/  NOP ;  /* 0x0000000000007918 */ /* 0x000fc00000000000 */
        /* <DEDUP_REMOVED lines=14> */
.L_x_1:


//--------------------- .nv.constant0.triton_poi_fused_constant_pad_nd_convolution_1 --------------------------
	.section	.nv.constant0.triton_poi_fused_constant_pad_nd_convolution_1,"a",@progbits
	.sectionflags	@""
	.align	4
.nv.constant0.triton_poi_fused_constant_pad_nd_convolution_1:
	.zero		556
